//
// Generated by NVIDIA NVVM Compiler
//
// Compiler Build ID: CL-36424714
// Cuda compilation tools, release 13.0, V13.0.88
// Based on NVVM 20.0.0
//

.version 9.0
.target sm_100
.address_size 64

	// .globl	_Z16matmul_v1_kernelPKfS0_Pfiii

.visible .entry _Z16matmul_v1_kernelPKfS0_Pfiii(
	.param .u64 .ptr .align 1 _Z16matmul_v1_kernelPKfS0_Pfiii_param_0,
	.param .u64 .ptr .align 1 _Z16matmul_v1_kernelPKfS0_Pfiii_param_1,
	.param .u64 .ptr .align 1 _Z16matmul_v1_kernelPKfS0_Pfiii_param_2,
	.param .u32 _Z16matmul_v1_kernelPKfS0_Pfiii_param_3,
	.param .u32 _Z16matmul_v1_kernelPKfS0_Pfiii_param_4,
	.param .u32 _Z16matmul_v1_kernelPKfS0_Pfiii_param_5
)
{
	.reg .pred 	%p<14>;
	.reg .b32 	%r<46>;
	.reg .b32 	%f<55>;
	.reg .b64 	%rd<40>;

	ld.param.u64 	%rd6, [_Z16matmul_v1_kernelPKfS0_Pfiii_param_0];
	ld.param.u64 	%rd7, [_Z16matmul_v1_kernelPKfS0_Pfiii_param_1];
	ld.param.u64 	%rd5, [_Z16matmul_v1_kernelPKfS0_Pfiii_param_2];
	ld.param.u32 	%r22, [_Z16matmul_v1_kernelPKfS0_Pfiii_param_3];
	ld.param.u32 	%r20, [_Z16matmul_v1_kernelPKfS0_Pfiii_param_4];
	ld.param.u32 	%r23, [_Z16matmul_v1_kernelPKfS0_Pfiii_param_5];
	cvta.to.global.u64 	%rd1, %rd7;
	cvta.to.global.u64 	%rd2, %rd6;
	mov.u32 	%r24, %ctaid.x;
	mov.u32 	%r25, %ntid.x;
	mov.u32 	%r26, %tid.x;
	mad.lo.s32 	%r1, %r24, %r25, %r26;
	mov.u32 	%r27, %ctaid.y;
	mov.u32 	%r28, %ntid.y;
	mov.u32 	%r29, %tid.y;
	mad.lo.s32 	%r30, %r27, %r28, %r29;
	setp.ge.s32 	%p1, %r1, %r22;
	setp.ge.s32 	%p2, %r30, %r23;
	or.pred  	%p3, %p1, %p2;
	setp.lt.s32 	%p4, %r20, 1;
	or.pred  	%p5, %p3, %p4;
	@%p5 bra 	$L__BB0_12;
	cvta.to.global.u64 	%rd8, %rd5;
	mul.lo.s32 	%r3, %r20, %r1;
	mad.lo.s32 	%r32, %r23, %r1, %r30;
	mul.wide.s32 	%rd9, %r32, 4;
	add.s64 	%rd3, %rd8, %rd9;
	ld.global.f32 	%f52, [%rd3];
	and.b32  	%r4, %r20, 7;
	setp.lt.u32 	%p6, %r20, 8;
	mov.b32 	%r44, 0;
	@%p6 bra 	$L__BB0_4;
	and.b32  	%r44, %r20, 2147483640;
	neg.s32 	%r42, %r44;
	shl.b32 	%r7, %r23, 3;
	add.s64 	%rd4, %rd2, 16;
	mul.wide.s32 	%rd14, %r23, 4;
	mov.u32 	%r40, %r3;
	mov.u32 	%r41, %r30;
$L__BB0_3:
	.pragma "nounroll";
	mul.wide.s32 	%rd10, %r40, 4;
	add.s64 	%rd11, %rd4, %rd10;
	ld.global.f32 	%f9, [%rd11+-16];
	mul.wide.s32 	%rd12, %r41, 4;
	add.s64 	%rd13, %rd1, %rd12;
	ld.global.f32 	%f10, [%rd13];
	fma.rn.f32 	%f11, %f9, %f10, %f52;
	st.global.f32 	[%rd3], %f11;
	ld.global.f32 	%f12, [%rd11+-12];
	add.s64 	%rd15, %rd13, %rd14;
	ld.global.f32 	%f13, [%rd15];
	fma.rn.f32 	%f14, %f12, %f13, %f11;
	st.global.f32 	[%rd3], %f14;
	ld.global.f32 	%f15, [%rd11+-8];
	add.s64 	%rd16, %rd15, %rd14;
	ld.global.f32 	%f16, [%rd16];
	fma.rn.f32 	%f17, %f15, %f16, %f14;
	st.global.f32 	[%rd3], %f17;
	ld.global.f32 	%f18, [%rd11+-4];
	add.s64 	%rd17, %rd16, %rd14;
	ld.global.f32 	%f19, [%rd17];
	fma.rn.f32 	%f20, %f18, %f19, %f17;
	st.global.f32 	[%rd3], %f20;
	ld.global.f32 	%f21, [%rd11];
	add.s64 	%rd18, %rd17, %rd14;
	ld.global.f32 	%f22, [%rd18];
	fma.rn.f32 	%f23, %f21, %f22, %f20;
	st.global.f32 	[%rd3], %f23;
	ld.global.f32 	%f24, [%rd11+4];
	add.s64 	%rd19, %rd18, %rd14;
	ld.global.f32 	%f25, [%rd19];
	fma.rn.f32 	%f26, %f24, %f25, %f23;
	st.global.f32 	[%rd3], %f26;
	ld.global.f32 	%f27, [%rd11+8];
	add.s64 	%rd20, %rd19, %rd14;
	ld.global.f32 	%f28, [%rd20];
	fma.rn.f32 	%f29, %f27, %f28, %f26;
	st.global.f32 	[%rd3], %f29;
	ld.global.f32 	%f30, [%rd11+12];
	add.s64 	%rd21, %rd20, %rd14;
	ld.global.f32 	%f31, [%rd21];
	fma.rn.f32 	%f52, %f30, %f31, %f29;
	st.global.f32 	[%rd3], %f52;
	add.s32 	%r42, %r42, 8;
	add.s32 	%r41, %r41, %r7;
	add.s32 	%r40, %r40, 8;
	setp.ne.s32 	%p7, %r42, 0;
	@%p7 bra 	$L__BB0_3;
$L__BB0_4:
	setp.eq.s32 	%p8, %r4, 0;
	@%p8 bra 	$L__BB0_12;
	and.b32  	%r15, %r20, 3;
	setp.lt.u32 	%p9, %r4, 4;
	@%p9 bra 	$L__BB0_7;
	add.s32 	%r33, %r44, %r3;
	mul.wide.s32 	%rd22, %r33, 4;
	add.s64 	%rd23, %rd2, %rd22;
	ld.global.f32 	%f32, [%rd23];
	mad.lo.s32 	%r34, %r44, %r23, %r30;
	mul.wide.s32 	%rd24, %r34, 4;
	add.s64 	%rd25, %rd1, %rd24;
	ld.global.f32 	%f33, [%rd25];
	fma.rn.f32 	%f34, %f32, %f33, %f52;
	st.global.f32 	[%rd3], %f34;
	ld.global.f32 	%f35, [%rd23+4];
	mul.wide.s32 	%rd26, %r23, 4;
	add.s64 	%rd27, %rd25, %rd26;
	ld.global.f32 	%f36, [%rd27];
	fma.rn.f32 	%f37, %f35, %f36, %f34;
	st.global.f32 	[%rd3], %f37;
	ld.global.f32 	%f38, [%rd23+8];
	add.s64 	%rd28, %rd27, %rd26;
	ld.global.f32 	%f39, [%rd28];
	fma.rn.f32 	%f40, %f38, %f39, %f37;
	st.global.f32 	[%rd3], %f40;
	ld.global.f32 	%f41, [%rd23+12];
	add.s64 	%rd29, %rd28, %rd26;
	ld.global.f32 	%f42, [%rd29];
	fma.rn.f32 	%f52, %f41, %f42, %f40;
	st.global.f32 	[%rd3], %f52;
	add.s32 	%r44, %r44, 4;
$L__BB0_7:
	setp.eq.s32 	%p10, %r15, 0;
	@%p10 bra 	$L__BB0_12;
	setp.eq.s32 	%p11, %r15, 1;
	@%p11 bra 	$L__BB0_10;
	add.s32 	%r35, %r44, %r3;
	mul.wide.s32 	%rd30, %r35, 4;
	add.s64 	%rd31, %rd2, %rd30;
	ld.global.f32 	%f43, [%rd31];
	mad.lo.s32 	%r36, %r44, %r23, %r30;
	mul.wide.s32 	%rd32, %r36, 4;
	add.s64 	%rd33, %rd1, %rd32;
	ld.global.f32 	%f44, [%rd33];
	fma.rn.f32 	%f45, %f43, %f44, %f52;
	st.global.f32 	[%rd3], %f45;
	ld.global.f32 	%f46, [%rd31+4];
	mul.wide.s32 	%rd34, %r23, 4;
	add.s64 	%rd35, %rd33, %rd34;
	ld.global.f32 	%f47, [%rd35];
	fma.rn.f32 	%f52, %f46, %f47, %f45;
	st.global.f32 	[%rd3], %f52;
	add.s32 	%r44, %r44, 2;
$L__BB0_10:
	and.b32  	%r37, %r20, 1;
	setp.eq.b32 	%p12, %r37, 1;
	not.pred 	%p13, %p12;
	@%p13 bra 	$L__BB0_12;
	add.s32 	%r38, %r44, %r3;
	mul.wide.s32 	%rd36, %r38, 4;
	add.s64 	%rd37, %rd2, %rd36;
	ld.global.f32 	%f48, [%rd37];
	mad.lo.s32 	%r39, %r44, %r23, %r30;
	mul.wide.s32 	%rd38, %r39, 4;
	add.s64 	%rd39, %rd1, %rd38;
	ld.global.f32 	%f49, [%rd39];
	fma.rn.f32 	%f50, %f48, %f49, %f52;
	st.global.f32 	[%rd3], %f50;
$L__BB0_12:
	ret;

}


// ===== COMPILED SASS (sm_100) =====

	.target	sm_100

	.elftype	@"ET_EXEC"


//--------------------- .note.nv.tkinfo           --------------------------
	.section	.note.nv.tkinfo,"",@"SHT_NOTE"
	.sectionflags	@"SHF_NOTE_NV_TKINFO"
	.tkinfo
        /*0018*/ 	.word	0x00000002
        /*0030*/ 	.string	""
        /*0030*/ 	.string	"ptxas"
        /*0030*/ 	.string	"Cuda compilation tools, release 13.0, V13.0.88"
        /*0030*/ 	.string	"Build cuda_13.0.r13.0/compiler.36424714_0"
        /*0030*/ 	.string	"-arch sm_100 -m 64 "



//--------------------- .note.nv.cuinfo           --------------------------
	.section	.note.nv.cuinfo,"",@"SHT_NOTE"
	.sectionflags	@"SHF_NOTE_NV_CUINFO"
        /*0018*/ 	.short	0x0002
        /*001a*/ 	.short	0x0064
        /*001c*/ 	.short	0x0082
	.zero		2


//--------------------- .nv.info                  --------------------------
	.section	.nv.info,"",@"SHT_CUDA_INFO"
	.align	4


	//----- nvinfo : EIATTR_REGCOUNT
	.align		4
        /*0000*/ 	.byte	0x04, 0x2f
        /*0002*/ 	.short	(.L_1 - .L_0)
	.align		4
.L_0:
        /*0004*/ 	.word	index@(_Z16matmul_v1_kernelPKfS0_Pfiii)
        /*0008*/ 	.word	0x0000001e


	//----- nvinfo : EIATTR_FRAME_SIZE
	.align		4
.L_1:
        /*000c*/ 	.byte	0x04, 0x11
        /*000e*/ 	.short	(.L_3 - .L_2)
	.align		4
.L_2:
        /*0010*/ 	.word	index@(_Z16matmul_v1_kernelPKfS0_Pfiii)
        /*0014*/ 	.word	0x00000000


	//----- nvinfo : EIATTR_MIN_STACK_SIZE
	.align		4
.L_3:
        /*0018*/ 	.byte	0x04, 0x12
        /*001a*/ 	.short	(.L_5 - .L_4)
	.align		4
.L_4:
        /*001c*/ 	.word	index@(_Z16matmul_v1_kernelPKfS0_Pfiii)
        /*0020*/ 	.word	0x00000000
.L_5:


//--------------------- .nv.compat                --------------------------
	.section	.nv.compat,"",@"SHT_CUDA_COMPAT_INFO"
	.align	4
        /*0000*/ 	.byte	0x02, 0x09, 0x00, 0x00, 0x02, 0x02, 0x01, 0x00, 0x02, 0x05, 0x05, 0x00, 0x03, 0x07, 0x01, 0x01
        /*0010*/ 	.byte	0x02, 0x03, 0x00, 0x00, 0x02, 0x06, 0x01, 0x00, 0x04, 0x0b, 0x08, 0x00, 0x09, 0x00, 0x00, 0x00
        /*0020*/ 	.byte	0x00, 0x00, 0x00, 0x00


//--------------------- .nv.info._Z16matmul_v1_kernelPKfS0_Pfiii --------------------------
	.section	.nv.info._Z16matmul_v1_kernelPKfS0_Pfiii,"",@"SHT_CUDA_INFO"
	.sectionflags	@""
	.align	4


	//----- nvinfo : EIATTR_CUDA_API_VERSION
	.align		4
        /*0000*/ 	.byte	0x04, 0x37
        /*0002*/ 	.short	(.L_7 - .L_6)
.L_6:
        /*0004*/ 	.word	0x00000082


	//----- nvinfo : EIATTR_KPARAM_INFO
	.align		4
.L_7:
        /*0008*/ 	.byte	0x04, 0x17
        /*000a*/ 	.short	(.L_9 - .L_8)
.L_8:
        /*000c*/ 	.word	0x00000000
        /*0010*/ 	.short	0x0005
        /*0012*/ 	.short	0x0020
        /*0014*/ 	.byte	0x00, 0xf0, 0x11, 0x00


	//----- nvinfo : EIATTR_KPARAM_INFO
	.align		4
.L_9:
        /*0018*/ 	.byte	0x04, 0x17
        /*001a*/ 	.short	(.L_11 - .L_10)
.L_10:
        /*001c*/ 	.word	0x00000000
        /*0020*/ 	.short	0x0004
        /*0022*/ 	.short	0x001c
        /*0024*/ 	.byte	0x00, 0xf0, 0x11, 0x00


	//----- nvinfo : EIATTR_KPARAM_INFO
	.align		4
.L_11:
        /*0028*/ 	.byte	0x04, 0x17
        /*002a*/ 	.short	(.L_13 - .L_12)
.L_12:
        /*002c*/ 	.word	0x00000000
        /*0030*/ 	.short	0x0003
        /*0032*/ 	.short	0x0018
        /*0034*/ 	.byte	0x00, 0xf0, 0x11, 0x00


	//----- nvinfo : EIATTR_KPARAM_INFO
	.align		4
.L_13:
        /*0038*/ 	.byte	0x04, 0x17
        /*003a*/ 	.short	(.L_15 - .L_14)
.L_14:
        /*003c*/ 	.word	0x00000000
        /*0040*/ 	.short	0x0002
        /*0042*/ 	.short	0x0010
        /*0044*/ 	.byte	0x00, 0xf5, 0x21, 0x00


	//----- nvinfo : EIATTR_KPARAM_INFO
	.align		4
.L_15:
        /*0048*/ 	.byte	0x04, 0x17
        /*004a*/ 	.short	(.L_17 - .L_16)
.L_16:
        /*004c*/ 	.word	0x00000000
        /*0050*/ 	.short	0x0001
        /*0052*/ 	.short	0x0008
        /*0054*/ 	.byte	0x00, 0xf5, 0x21, 0x00


	//----- nvinfo : EIATTR_KPARAM_INFO
	.align		4
.L_17:
        /*0058*/ 	.byte	0x04, 0x17
        /*005a*/ 	.short	(.L_19 - .L_18)
.L_18:
        /*005c*/ 	.word	0x00000000
        /*0060*/ 	.short	0x0000
        /*0062*/ 	.short	0x0000
        /*0064*/ 	.byte	0x00, 0xf5, 0x21, 0x00


	//----- nvinfo : EIATTR_SPARSE_MMA_MASK
	.align		4
.L_19:
        /*0068*/ 	.byte	0x03, 0x50
        /*006a*/ 	.short	0x0000


	//----- nvinfo : EIATTR_MAXREG_COUNT
	.align		4
        /*006c*/ 	.byte	0x03, 0x1b
        /*006e*/ 	.short	0x00ff


	//----- nvinfo : EIATTR_MERCURY_ISA_VERSION
	.align		4
        /*0070*/ 	.byte	0x03, 0x5f
        /*0072*/ 	.short	0x0101


	//----- nvinfo : EIATTR_VRC_CTA_INIT_COUNT
	.align		4
        /*0074*/ 	.byte	0x02, 0x4a
	.zero		1
	.zero		1


	//----- nvinfo : EIATTR_EXIT_INSTR_OFFSETS
	.align		4
        /*0078*/ 	.byte	0x04, 0x1c
        /*007a*/ 	.short	(.L_21 - .L_20)


	//   ....[0]....
.L_20:
        /*007c*/ 	.word	0x000000e0


	//   ....[1]....
        /*0080*/ 	.word	0x00000520


	//   ....[2]....
        /*0084*/ 	.word	0x00000710


	//   ....[3]....
        /*0088*/ 	.word	0x00000860


	//   ....[4]....
        /*008c*/ 	.word	0x00000910


	//----- nvinfo : EIATTR_CBANK_PARAM_SIZE
	.align		4
.L_21:
        /*0090*/ 	.byte	0x03, 0x19
        /*0092*/ 	.short	0x0024


	//----- nvinfo : EIATTR_PARAM_CBANK
	.align		4
        /*0094*/ 	.byte	0x04, 0x0a
        /*0096*/ 	.short	(.L_23 - .L_22)
	.align		4
.L_22:
        /*0098*/ 	.word	index@(.nv.constant0._Z16matmul_v1_kernelPKfS0_Pfiii)
        /*009c*/ 	.short	0x0380
        /*009e*/ 	.short	0x0024


	//----- nvinfo : EIATTR_SW_WAR
	.align		4
.L_23:
        /*00a0*/ 	.byte	0x04, 0x36
        /*00a2*/ 	.short	(.L_25 - .L_24)
.L_24:
        /*00a4*/ 	.word	0x00000008
.L_25:


//--------------------- .nv.callgraph             --------------------------
	.section	.nv.callgraph,"",@"SHT_CUDA_CALLGRAPH"
	.align	4
	.sectionentsize	8
	.align		4
        /*0000*/ 	.word	0x00000000
	.align		4
        /*0004*/ 	.word	0xffffffff
	.align		4
        /*0008*/ 	.word	0x00000000
	.align		4
        /*000c*/ 	.word	0xfffffffe
	.align		4
        /*0010*/ 	.word	0x00000000
	.align		4
        /*0014*/ 	.word	0xfffffffd
	.align		4
        /*0018*/ 	.word	0x00000000
	.align		4
        /*001c*/ 	.word	0xfffffffc


//--------------------- .text._Z16matmul_v1_kernelPKfS0_Pfiii --------------------------
	.section	.text._Z16matmul_v1_kernelPKfS0_Pfiii,"ax",@progbits
	.align	128
        .global         _Z16matmul_v1_kernelPKfS0_Pfiii
        .type           _Z16matmul_v1_kernelPKfS0_Pfiii,@function
        .size           _Z16matmul_v1_kernelPKfS0_Pfiii,(.L_x_5 - _Z16matmul_v1_kernelPKfS0_Pfiii)
        .other          _Z16matmul_v1_kernelPKfS0_Pfiii,@"STO_CUDA_ENTRY STV_DEFAULT"
_Z16matmul_v1_kernelPKfS0_Pfiii:
.text._Z16matmul_v1_kernelPKfS0_Pfiii:
[----:B------:R-:W-:Y:S01]  /*0000*/  LDC R1, c[0x0][0x37c] ;  /* 0x0000df00ff017b82 */ /* 0x000fe20000000800 */
[----:B------:R-:W0:Y:S07]  /*0010*/  S2R R4, SR_TID.Y ;  /* 0x0000000000047919 */ /* 0x000e2e0000002200 */
[----:B------:R-:W1:Y:S01]  /*0020*/  LDC R6, c[0x0][0x360] ;  /* 0x0000d800ff067b82 */ /* 0x000e620000000800 */
[----:B------:R-:W1:Y:S07]  /*0030*/  S2R R5, SR_TID.X ;  /* 0x0000000000057919 */ /* 0x000e6e0000002100 */
[----:B------:R-:W0:Y:S08]  /*0040*/  S2UR UR5, SR_CTAID.Y ;  /* 0x00000000000579c3 */ /* 0x000e300000002600 */
[----:B------:R-:W0:Y:S08]  /*0050*/  LDC R9, c[0x0][0x364] ;  /* 0x0000d900ff097b82 */ /* 0x000e300000000800 */
[----:B------:R-:W1:Y:S08]  /*0060*/  S2UR UR4, SR_CTAID.X ;  /* 0x00000000000479c3 */ /* 0x000e700000002500 */
[----:B------:R-:W2:Y:S08]  /*0070*/  LDC R0, c[0x0][0x3a0] ;  /* 0x0000e800ff007b82 */ /* 0x000eb00000000800 */
[----:B------:R-:W3:Y:S01]  /*0080*/  LDC.64 R2, c[0x0][0x398] ;  /* 0x0000e600ff027b82 */ /* 0x000ee20000000a00 */
[----:B0-----:R-:W-:-:S02]  /*0090*/  IMAD R9, R9, UR5, R4 ;  /* 0x0000000509097c24 */ /* 0x001fc4000f8e0204 */
[----:B-1----:R-:W-:-:S03]  /*00a0*/  IMAD R6, R6, UR4, R5 ;  /* 0x0000000406067c24 */ /* 0x002fc6000f8e0205 */
[----:B--2---:R-:W-:-:S04]  /*00b0*/  ISETP.GE.AND P0, PT, R9, R0, PT ;  /* 0x000000000900720c */ /* 0x004fc80003f06270 */
[----:B---3--:R-:W-:-:S04]  /*00c0*/  ISETP.GE.OR P0, PT, R6, R2, P0 ;  /* 0x000000020600720c */ /* 0x008fc80000706670 */
[----:B------:R-:W-:-:S13]  /*00d0*/  ISETP.LT.OR P0, PT, R3, 0x1, P0 ;  /* 0x000000010300780c */ /* 0x000fda0000701670 */
[----:B------:R-:W-:Y:S05]  /*00e0*/  @P0 EXIT ;  /* 0x000000000000094d */ /* 0x000fea0003800000 */
[----:B------:R-:W0:Y:S01]  /*00f0*/  LDC.64 R4, c[0x0][0x390] ;  /* 0x0000e400ff047b82 */ /* 0x000e220000000a00 */
[----:B------:R-:W1:Y:S01]  /*0100*/  LDCU.64 UR6, c[0x0][0x358] ;  /* 0x00006b00ff0677ac */ /* 0x000e620008000a00 */
[C---:B------:R-:W-:Y:S01]  /*0110*/  ISETP.GE.U32.AND P1, PT, R3.reuse, 0x8, PT ;  /* 0x000000080300780c */ /* 0x040fe20003f26070 */
[C---:B------:R-:W-:Y:S01]  /*0120*/  IMAD R7, R6.reuse, R0, R9 ;  /* 0x0000000006077224 */ /* 0x040fe200078e0209 */
[----:B------:R-:W-:Y:S01]  /*0130*/  LOP3.LUT R12, R3, 0x7, RZ, 0xc0, !PT ;  /* 0x00000007030c7812 */ /* 0x000fe200078ec0ff */
[----:B------:R-:W-:Y:S02]  /*0140*/  HFMA2 R11, -RZ, RZ, 0, 0 ;  /* 0x00000000ff0b7431 */ /* 0x000fe400000001ff */
[----:B------:R-:W-:Y:S01]  /*0150*/  IMAD R2, R6, R3, RZ ;  /* 0x0000000306027224 */ /* 0x000fe200078e02ff */
[----:B------:R-:W-:Y:S01]  /*0160*/  ISETP.NE.AND P0, PT, R12, RZ, PT ;  /* 0x000000ff0c00720c */ /* 0x000fe20003f05270 */
[----:B0-----:R-:W-:-:S05]  /*0170*/  IMAD.WIDE R4, R7, 0x4, R4 ;  /* 0x0000000407047825 */ /* 0x001fca00078e0204 */
[----:B-1----:R0:W5:Y:S01]  /*0180*/  LDG.E R15, desc[UR6][R4.64] ;  /* 0x00000006040f7981 */ /* 0x002162000c1e1900 */
[----:B------:R-:W-:Y:S06]  /*0190*/  @!P1 BRA `(.L_x_0) ;  /* 0x0000000000e09947 */ /* 0x000fec0003800000 */
[----:B------:R-:W1:Y:S01]  /*01a0*/  LDCU.64 UR4, c[0x0][0x380] ;  /* 0x00007000ff0477ac */ /* 0x000e620008000a00 */
[----:B------:R-:W-:Y:S02]  /*01b0*/  LOP3.LUT R11, R3, 0x7ffffff8, RZ, 0xc0, !PT ;  /* 0x7ffffff8030b7812 */ /* 0x000fe400078ec0ff */
[----:B------:R-:W-:Y:S02]  /*01c0*/  MOV R10, R2 ;  /* 0x00000002000a7202 */ /* 0x000fe40000000f00 */
[----:B------:R-:W-:Y:S02]  /*01d0*/  MOV R13, R9 ;  /* 0x00000009000d7202 */ /* 0x000fe40000000f00 */
[----:B------:R-:W-:Y:S01]  /*01e0*/  IADD3 R8, PT, PT, -R11, RZ, RZ ;  /* 0x000000ff0b087210 */ /* 0x000fe20007ffe1ff */
[----:B-1----:R-:W-:-:S04]  /*01f0*/  UIADD3 UR4, UP0, UPT, UR4, 0x10, URZ ;  /* 0x0000001004047890 */ /* 0x002fc8000ff1e0ff */
[----:B------:R-:W-:-:S12]  /*0200*/  UIADD3.X UR5, UPT, UPT, URZ, UR5, URZ, UP0, !UPT ;  /* 0x00000005ff057290 */ /* 0x000fd800087fe4ff */
.L_x_1:
[----:B------:R-:W1:Y:S01]  /*0210*/  LDC.64 R16, c[0x0][0x388] ;  /* 0x0000e200ff107b82 */ /* 0x000e620000000a00 */
[----:B------:R-:W-:Y:S02]  /*0220*/  MOV R6, UR4 ;  /* 0x0000000400067c02 */ /* 0x000fe40008000f00 */
[----:B------:R-:W-:-:S03]  /*0230*/  MOV R7, UR5 ;  /* 0x0000000500077c02 */ /* 0x000fc60008000f00 */
[----:B------:R-:W-:-:S05]  /*0240*/  IMAD.WIDE R6, R10, 0x4, R6 ;  /* 0x000000040a067825 */ /* 0x000fca00078e0206 */
[----:B--2---:R-:W2:Y:S01]  /*0250*/  LDG.E R14, desc[UR6][R6.64+-0x10] ;  /* 0xfffff006060e7981 */ /* 0x004ea2000c1e1900 */
[----:B-1----:R-:W-:-:S05]  /*0260*/  IMAD.WIDE R16, R13, 0x4, R16 ;  /* 0x000000040d107825 */ /* 0x002fca00078e0210 */
[----:B------:R-:W2:Y:S02]  /*0270*/  LDG.E R18, desc[UR6][R16.64] ;  /* 0x0000000610127981 */ /* 0x000ea4000c1e1900 */
[----:B--2--5:R-:W-:Y:S01]  /*0280*/  FFMA R21, R14, R18, R15 ;  /* 0x000000120e157223 */ /* 0x024fe2000000000f */
[----:B------:R-:W-:-:S04]  /*0290*/  IMAD.WIDE R14, R0, 0x4, R16 ;  /* 0x00000004000e7825 */ /* 0x000fc800078e0210 */
[----:B------:R1:W-:Y:S04]  /*02a0*/  STG.E desc[UR6][R4.64], R21 ;  /* 0x0000001504007986 */ /* 0x0003e8000c101906 */
[----:B------:R-:W2:Y:S04]  /*02b0*/  LDG.E R18, desc[UR6][R6.64+-0xc] ;  /* 0xfffff40606127981 */ /* 0x000ea8000c1e1900 */
[----:B------:R-:W2:Y:S02]  /*02c0*/  LDG.E R19, desc[UR6][R14.64] ;  /* 0x000000060e137981 */ /* 0x000ea4000c1e1900 */
[----:B--2---:R-:W-:Y:S01]  /*02d0*/  FFMA R23, R18, R19, R21 ;  /* 0x0000001312177223 */ /* 0x004fe20000000015 */
[----:B------:R-:W-:-:S04]  /*02e0*/  IMAD.WIDE R18, R0, 0x4, R14 ;  /* 0x0000000400127825 */ /* 0x000fc800078e020e */
[----:B------:R2:W-:Y:S04]  /*02f0*/  STG.E desc[UR6][R4.64], R23 ;  /* 0x0000001704007986 */ /* 0x0005e8000c101906 */
[----:B------:R-:W3:Y:S04]  /*0300*/  LDG.E R20, desc[UR6][R6.64+-0x8] ;  /* 0xfffff80606147981 */ /* 0x000ee8000c1e1900 */
[----:B------:R-:W3:Y:S02]  /*0310*/  LDG.E R16, desc[UR6][R18.64] ;  /* 0x0000000612107981 */ /* 0x000ee4000c1e1900 */
[----:B---3--:R-:W-:Y:S01]  /*0320*/  FFMA R25, R20, R16, R23 ;  /* 0x0000001014197223 */ /* 0x008fe20000000017 */
[----:B------:R-:W-:-:S04]  /*0330*/  IMAD.WIDE R16, R0, 0x4, R18 ;  /* 0x0000000400107825 */ /* 0x000fc800078e0212 */
[----:B------:R3:W-:Y:S04]  /*0340*/  STG.E desc[UR6][R4.64], R25 ;  /* 0x0000001904007986 */ /* 0x0007e8000c101906 */
[----:B------:R-:W4:Y:S04]  /*0350*/  LDG.E R20, desc[UR6][R6.64+-0x4] ;  /* 0xfffffc0606147981 */ /* 0x000f28000c1e1900 */
[----:B-1----:R-:W4:Y:S01]  /*0360*/  LDG.E R21, desc[UR6][R16.64] ;  /* 0x0000000610157981 */ /* 0x002f22000c1e1900 */
[----:B------:R-:W-:-:S04]  /*0370*/  IMAD.WIDE R14, R0, 0x4, R16 ;  /* 0x00000004000e7825 */ /* 0x000fc800078e0210 */
[----:B----4-:R-:W-:-:S05]  /*0380*/  FFMA R21, R20, R21, R25 ;  /* 0x0000001514157223 */ /* 0x010fca0000000019 */
[----:B------:R1:W-:Y:S04]  /*0390*/  STG.E desc[UR6][R4.64], R21 ;  /* 0x0000001504007986 */ /* 0x0003e8000c101906 */
[----:B------:R-:W2:Y:S04]  /*03a0*/  LDG.E R20, desc[UR6][R6.64] ;  /* 0x0000000606147981 */ /* 0x000ea8000c1e1900 */
[----:B------:R-:W2:Y:S01]  /*03b0*/  LDG.E R22, desc[UR6][R14.64] ;  /* 0x000000060e167981 */ /* 0x000ea2000c1e1900 */
[----:B------:R-:W-:-:S04]  /*03c0*/  IMAD.WIDE R18, R0, 0x4, R14 ;  /* 0x0000000400127825 */ /* 0x000fc800078e020e */
[----:B--2---:R-:W-:-:S05]  /*03d0*/  FFMA R23, R20, R22, R21 ;  /* 0x0000001614177223 */ /* 0x004fca0000000015 */
[----:B------:R2:W-:Y:S04]  /*03e0*/  STG.E desc[UR6][R4.64], R23 ;  /* 0x0000001704007986 */ /* 0x0005e8000c101906 */
[----:B------:R-:W3:Y:S04]  /*03f0*/  LDG.E R20, desc[UR6][R6.64+0x4] ;  /* 0x0000040606147981 */ /* 0x000ee8000c1e1900 */
[----:B------:R-:W3:Y:S01]  /*0400*/  LDG.E R22, desc[UR6][R18.64] ;  /* 0x0000000612167981 */ /* 0x000ee2000c1e1900 */
[----:B------:R-:W-:-:S04]  /*0410*/  IMAD.WIDE R16, R0, 0x4, R18 ;  /* 0x0000000400107825 */ /* 0x000fc800078e0212 */
[----:B---3--:R-:W-:-:S05]  /*0420*/  FFMA R25, R20, R22, R23 ;  /* 0x0000001614197223 */ /* 0x008fca0000000017 */
[----:B------:R2:W-:Y:S04]  /*0430*/  STG.E desc[UR6][R4.64], R25 ;  /* 0x0000001904007986 */ /* 0x0005e8000c101906 */
[----:B------:R-:W3:Y:S04]  /*0440*/  LDG.E R20, desc[UR6][R6.64+0x8] ;  /* 0x0000080606147981 */ /* 0x000ee8000c1e1900 */
[----:B-1----:R-:W3:Y:S01]  /*0450*/  LDG.E R21, desc[UR6][R16.64] ;  /* 0x0000000610157981 */ /* 0x002ee2000c1e1900 */
[----:B------:R-:W-:Y:S01]  /*0460*/  IADD3 R8, PT, PT, R8, 0x8, RZ ;  /* 0x0000000808087810 */ /* 0x000fe20007ffe0ff */
[----:B---3--:R-:W-:Y:S01]  /*0470*/  FFMA R27, R20, R21, R25 ;  /* 0x00000015141b7223 */ /* 0x008fe20000000019 */
[----:B------:R-:W-:-:S04]  /*0480*/  IMAD.WIDE R20, R0, 0x4, R16 ;  /* 0x0000000400147825 */ /* 0x000fc800078e0210 */
[----:B------:R2:W-:Y:S04]  /*0490*/  STG.E desc[UR6][R4.64], R27 ;  /* 0x0000001b04007986 */ /* 0x0005e8000c101906 */
[----:B------:R-:W3:Y:S04]  /*04a0*/  LDG.E R14, desc[UR6][R6.64+0xc] ;  /* 0x00000c06060e7981 */ /* 0x000ee8000c1e1900 */
[----:B------:R-:W3:Y:S01]  /*04b0*/  LDG.E R20, desc[UR6][R20.64] ;  /* 0x0000000614147981 */ /* 0x000ee2000c1e1900 */
[----:B------:R-:W-:Y:S02]  /*04c0*/  ISETP.NE.AND P1, PT, R8, RZ, PT ;  /* 0x000000ff0800720c */ /* 0x000fe40003f25270 */
[----:B------:R-:W-:-:S02]  /*04d0*/  LEA R13, R0, R13, 0x3 ;  /* 0x0000000d000d7211 */ /* 0x000fc400078e18ff */
[----:B------:R-:W-:Y:S01]  /*04e0*/  IADD3 R10, PT, PT, R10, 0x8, RZ ;  /* 0x000000080a0a7810 */ /* 0x000fe20007ffe0ff */
[----:B---3--:R-:W-:-:S05]  /*04f0*/  FFMA R15, R14, R20, R27 ;  /* 0x000000140e0f7223 */ /* 0x008fca000000001b */
[----:B------:R2:W-:Y:S03]  /*0500*/  STG.E desc[UR6][R4.64], R15 ;  /* 0x0000000f04007986 */ /* 0x0005e6000c101906 */
[----:B------:R-:W-:Y:S05]  /*0510*/  @P1 BRA `(.L_x_1) ;  /* 0xfffffffc003c1947 */ /* 0x000fea000383ffff */
.L_x_0:
[----:B------:R-:W-:Y:S05]  /*0520*/  @!P0 EXIT ;  /* 0x000000000000894d */ /* 0x000fea0003800000 */
[----:B------:R-:W-:Y:S02]  /*0530*/  ISETP.GE.U32.AND P0, PT, R12, 0x4, PT ;  /* 0x000000040c00780c */ /* 0x000fe40003f06070 */
[----:B------:R-:W-:-:S04]  /*0540*/  LOP3.LUT R18, R3, 0x3, RZ, 0xc0, !PT ;  /* 0x0000000303127812 */ /* 0x000fc800078ec0ff */
[----:B------:R-:W-:-:S07]  /*0550*/  ISETP.NE.AND P1, PT, R18, RZ, PT ;  /* 0x000000ff1200720c */ /* 0x000fce0003f25270 */
[----:B------:R-:W-:Y:S06]  /*0560*/  @!P0 BRA `(.L_x_2) ;  /* 0x0000000000688947 */ /* 0x000fec0003800000 */
[----:B------:R-:W1:Y:S01]  /*0570*/  LDC.64 R6, c[0x0][0x380] ;  /* 0x0000e000ff067b82 */ /* 0x000e620000000a00 */
[----:B------:R-:W-:Y:S01]  /*0580*/  IADD3 R17, PT, PT, R2, R11, RZ ;  /* 0x0000000b02117210 */ /* 0x000fe20007ffe0ff */
[----:B------:R-:W-:-:S06]  /*0590*/  IMAD R19, R11, R0, R9 ;  /* 0x000000000b137224 */ /* 0x000fcc00078e0209 */
[----:B------:R-:W3:Y:S01]  /*05a0*/  LDC.64 R12, c[0x0][0x388] ;  /* 0x0000e200ff0c7b82 */ /* 0x000ee20000000a00 */
[----:B-1----:R-:W-:-:S05]  /*05b0*/  IMAD.WIDE R6, R17, 0x4, R6 ;  /* 0x0000000411067825 */ /* 0x002fca00078e0206 */
[----:B------:R-:W4:Y:S01]  /*05c0*/  LDG.E R8, desc[UR6][R6.64] ;  /* 0x0000000606087981 */ /* 0x000f22000c1e1900 */
[----:B---3--:R-:W-:-:S05]  /*05d0*/  IMAD.WIDE R12, R19, 0x4, R12 ;  /* 0x00000004130c7825 */ /* 0x008fca00078e020c */
[----:B------:R-:W4:Y:S02]  /*05e0*/  LDG.E R10, desc[UR6][R12.64] ;  /* 0x000000060c0a7981 */ /* 0x000f24000c1e1900 */
[----:B----45:R-:W-:Y:S01]  /*05f0*/  FFMA R19, R8, R10, R15 ;  /* 0x0000000a08137223 */ /* 0x030fe2000000000f */
[----:B--2---:R-:W-:-:S04]  /*0600*/  IMAD.WIDE R14, R0, 0x4, R12 ;  /* 0x00000004000e7825 */ /* 0x004fc800078e020c */
[----:B------:R1:W-:Y:S04]  /*0610*/  STG.E desc[UR6][R4.64], R19 ;  /* 0x0000001304007986 */ /* 0x0003e8000c101906 */
[----:B------:R-:W2:Y:S04]  /*0620*/  LDG.E R8, desc[UR6][R6.64+0x4] ;  /* 0x0000040606087981 */ /* 0x000ea8000c1e1900 */
[----:B------:R-:W2:Y:S01]  /*0630*/  LDG.E R10, desc[UR6][R14.64] ;  /* 0x000000060e0a7981 */ /* 0x000ea2000c1e1900 */
[----:B------:R-:W-:-:S04]  /*0640*/  IMAD.WIDE R16, R0, 0x4, R14 ;  /* 0x0000000400107825 */ /* 0x000fc800078e020e */
[----:B--2---:R-:W-:-:S05]  /*0650*/  FFMA R21, R8, R10, R19 ;  /* 0x0000000a08157223 */ /* 0x004fca0000000013 */
        /* <DEDUP_REMOVED lines=8> */
[----:B------:R-:W-:Y:S01]  /*06e0*/  IADD3 R11, PT, PT, R11, 0x4, RZ ;  /* 0x000000040b0b7810 */ /* 0x000fe20007ffe0ff */
[----:B--2---:R-:W-:-:S05]  /*06f0*/  FFMA R15, R8, R12, R23 ;  /* 0x0000000c080f7223 */ /* 0x004fca0000000017 */
[----:B------:R1:W-:Y:S02]  /*0700*/  STG.E desc[UR6][R4.64], R15 ;  /* 0x0000000f04007986 */ /* 0x0003e4000c101906 */
.L_x_2:
[----:B------:R-:W-:Y:S05]  /*0710*/  @!P1 EXIT ;  /* 0x000000000000994d */ /* 0x000fea0003800000 */
[----:B------:R-:W-:Y:S02]  /*0720*/  ISETP.NE.AND P0, PT, R18, 0x1, PT ;  /* 0x000000011200780c */ /* 0x000fe40003f05270 */
[----:B------:R-:W-:-:S04]  /*0730*/  LOP3.LUT R3, R3, 0x1, RZ, 0xc0, !PT ;  /* 0x0000000103037812 */ /* 0x000fc800078ec0ff */
[----:B------:R-:W-:-:S07]  /*0740*/  ISETP.NE.U32.AND P1, PT, R3, 0x1, PT ;  /* 0x000000010300780c */ /* 0x000fce0003f25070 */
[----:B------:R-:W-:Y:S06]  /*0750*/  @!P0 BRA `(.L_x_3) ;  /* 0x0000000000408947 */ /* 0x000fec0003800000 */
[----:B------:R-:W3:Y:S01]  /*0760*/  LDC.64 R6, c[0x0][0x380] ;  /* 0x0000e000ff067b82 */ /* 0x000ee20000000a00 */
[----:B------:R-:W-:Y:S01]  /*0770*/  IADD3 R3, PT, PT, R2, R11, RZ ;  /* 0x0000000b02037210 */ /* 0x000fe20007ffe0ff */
[----:B------:R-:W-:-:S06]  /*0780*/  IMAD R17, R11, R0, R9 ;  /* 0x000000000b117224 */ /* 0x000fcc00078e0209 */
[----:B------:R-:W4:Y:S01]  /*0790*/  LDC.64 R12, c[0x0][0x388] ;  /* 0x0000e200ff0c7b82 */ /* 0x000f220000000a00 */
[----:B---3--:R-:W-:-:S05]  /*07a0*/  IMAD.WIDE R6, R3, 0x4, R6 ;  /* 0x0000000403067825 */ /* 0x008fca00078e0206 */
[----:B------:R-:W3:Y:S01]  /*07b0*/  LDG.E R8, desc[UR6][R6.64] ;  /* 0x0000000606087981 */ /* 0x000ee2000c1e1900 */
[----:B----4-:R-:W-:-:S05]  /*07c0*/  IMAD.WIDE R12, R17, 0x4, R12 ;  /* 0x00000004110c7825 */ /* 0x010fca00078e020c */
[----:B------:R-:W3:Y:S01]  /*07d0*/  LDG.E R3, desc[UR6][R12.64] ;  /* 0x000000060c037981 */ /* 0x000ee2000c1e1900 */
[----:B------:R-:W-:-:S04]  /*07e0*/  IMAD.WIDE R16, R0, 0x4, R12 ;  /* 0x0000000400107825 */ /* 0x000fc800078e020c */
[----:B---3-5:R-:W-:-:S05]  /*07f0*/  FFMA R3, R8, R3, R15 ;  /* 0x0000000308037223 */ /* 0x028fca000000000f */
[----:B------:R3:W-:Y:S04]  /*0800*/  STG.E desc[UR6][R4.64], R3 ;  /* 0x0000000304007986 */ /* 0x0007e8000c101906 */
[----:B------:R-:W1:Y:S04]  /*0810*/  LDG.E R8, desc[UR6][R6.64+0x4] ;  /* 0x0000040606087981 */ /* 0x000e68000c1e1900 */
[----:B------:R-:W1:Y:S01]  /*0820*/  LDG.E R16, desc[UR6][R16.64] ;  /* 0x0000000610107981 */ /* 0x000e62000c1e1900 */
[----:B------:R-:W-:Y:S01]  /*0830*/  IADD3 R11, PT, PT, R11, 0x2, RZ ;  /* 0x000000020b0b7810 */ /* 0x000fe20007ffe0ff */
[----:B-12---:R-:W-:-:S05]  /*0840*/  FFMA R15, R8, R16, R3 ;  /* 0x00000010080f7223 */ /* 0x006fca0000000003 */
[----:B------:R3:W-:Y:S02]  /*0850*/  STG.E desc[UR6][R4.64], R15 ;  /* 0x0000000f04007986 */ /* 0x0007e4000c101906 */
.L_x_3:
[----:B------:R-:W-:Y:S05]  /*0860*/  @P1 EXIT ;  /* 0x000000000000194d */ /* 0x000fea0003800000 */
[----:B------:R-:W4:Y:S01]  /*0870*/  LDC.64 R6, c[0x0][0x380] ;  /* 0x0000e000ff067b82 */ /* 0x000f220000000a00 */
[----:B---3--:R-:W-:Y:S01]  /*0880*/  IADD3 R3, PT, PT, R2, R11, RZ ;  /* 0x0000000b02037210 */ /* 0x008fe20007ffe0ff */
[----:B------:R-:W-:-:S06]  /*0890*/  IMAD R9, R11, R0, R9 ;  /* 0x000000000b097224 */ /* 0x000fcc00078e0209 */
[----:B------:R-:W3:Y:S01]  /*08a0*/  LDC.64 R12, c[0x0][0x388] ;  /* 0x0000e200ff0c7b82 */ /* 0x000ee20000000a00 */
[----:B----4-:R-:W-:-:S06]  /*08b0*/  IMAD.WIDE R2, R3, 0x4, R6 ;  /* 0x0000000403027825 */ /* 0x010fcc00078e0206 */
[----:B------:R-:W1:Y:S01]  /*08c0*/  LDG.E R2, desc[UR6][R2.64] ;  /* 0x0000000602027981 */ /* 0x000e62000c1e1900 */
[----:B---3--:R-:W-:-:S06]  /*08d0*/  IMAD.WIDE R6, R9, 0x4, R12 ;  /* 0x0000000409067825 */ /* 0x008fcc00078e020c */
[----:B------:R-:W1:Y:S02]  /*08e0*/  LDG.E R6, desc[UR6][R6.64] ;  /* 0x0000000606067981 */ /* 0x000e64000c1e1900 */
[----:B-12--5:R-:W-:-:S05]  /*08f0*/  FFMA R15, R2, R6, R15 ;  /* 0x00000006020f7223 */ /* 0x026fca000000000f */
[----:B------:R-:W-:Y:S01]  /*0900*/  STG.E desc[UR6][R4.64], R15 ;  /* 0x0000000f04007986 */ /* 0x000fe2000c101906 */
[----:B------:R-:W-:Y:S05]  /*0910*/  EXIT ;  /* 0x000000000000794d */ /* 0x000fea0003800000 */
.L_x_4:
[----:B------:R-:W-:-:S00]  /*0920*/  BRA `(.L_x_4) ;  /* 0xfffffffc00fc7947 */ /* 0x000fc0000383ffff */
[----:B------:R-:W-:-:S00]  /*0930*/  NOP ;  /* 0x0000000000007918 */ /* 0x000fc00000000000 */
        /* <DEDUP_REMOVED lines=12> */
.L_x_5:


//--------------------- .nv.shared.reserved.0     --------------------------
	.section	.nv.shared.reserved.0,"aw",@nobits
	.weak		__nv_reservedSMEM_offset_0_alias
	.size		__nv_reservedSMEM_offset_0_alias, 0, 64
	.other		__nv_reservedSMEM_offset_0_alias,@"STO_CUDA_RESERVED_SHARED STV_DEFAULT"
__nv_reservedSMEM_offset_0_alias:
	.zero		0
	.zero		64


//--------------------- .nv.constant0._Z16matmul_v1_kernelPKfS0_Pfiii --------------------------
	.section	.nv.constant0._Z16matmul_v1_kernelPKfS0_Pfiii,"a",@progbits
	.sectionflags	@""
	.align	4
.nv.constant0._Z16matmul_v1_kernelPKfS0_Pfiii:
	.zero		932


//--------------------- SYMBOLS --------------------------

	.type		.nv.reservedSmem.offset0,@object
	.size		.nv.reservedSmem.offset0,0x4
